	.headerflags	@"EF_CUDA_TEXMODE_UNIFIED EF_CUDA_64BIT_ADDRESS EF_CUDA_ACCELERATORS EF_CUDA_SM90 EF_CUDA_VIRTUAL_SM(EF_CUDA_SM90)"
	.elftype	@"ET_EXEC"


//--------------------- .nv.info                  --------------------------
	.section	.nv.info,"",@"SHT_CUDA_INFO"
	.align	4


	//----- nvinfo : EIATTR_REGCOUNT
	.align		4
        /*0000*/ 	.byte	0x04, 0x2f
        /*0002*/ 	.short	(.L_2 - .L_1)
	.align		4
.L_1:
        /*0004*/ 	.word	index@(triton_poi_fused_native_group_norm_relu_22)
        /*0008*/ 	.word	0x00000020


	//----- nvinfo : EIATTR_MIN_STACK_SIZE
	.align		4
.L_2:
        /*000c*/ 	.byte	0x04, 0x12
        /*000e*/ 	.short	(.L_4 - .L_3)
	.align		4
.L_3:
        /*0010*/ 	.word	index@(triton_poi_fused_native_group_norm_relu_22)
        /*0014*/ 	.word	0x00000000


	//----- nvinfo : EIATTR_FRAME_SIZE
	.align		4
.L_4:
        /*0018*/ 	.byte	0x04, 0x11
        /*001a*/ 	.short	(.L_6 - .L_5)
	.align		4
.L_5:
        /*001c*/ 	.word	index@(triton_poi_fused_native_group_norm_relu_22)
        /*0020*/ 	.word	0x00000000


	//----- nvinfo : EIATTR_MIN_STACK_SIZE
	.align		4
.L_6:
        /*0024*/ 	.byte	0x04, 0x12
        /*0026*/ 	.short	(.L_8 - .L_7)
	.align		4
.L_7:
        /*0028*/ 	.word	index@(triton_poi_fused_native_group_norm_relu_22)
        /*002c*/ 	.word	0x00000000
.L_8:


//--------------------- .nv.info.triton_poi_fused_native_group_norm_relu_22 --------------------------
	.section	.nv.info.triton_poi_fused_native_group_norm_relu_22,"",@"SHT_CUDA_INFO"
	.sectionflags	@""
	.align	4


	//----- nvinfo : EIATTR_CUDA_API_VERSION
	.align		4
        /*0000*/ 	.byte	0x04, 0x37
        /*0002*/ 	.short	(.L_10 - .L_9)
.L_9:
        /*0004*/ 	.word	0x0000007c


	//----- nvinfo : EIATTR_KPARAM_INFO
	.align		4
.L_10:
        /*0008*/ 	.byte	0x04, 0x17
        /*000a*/ 	.short	(.L_12 - .L_11)
.L_11:
        /*000c*/ 	.word	0x00000000
        /*0010*/ 	.short	0x0006
        /*0012*/ 	.short	0x0030
        /*0014*/ 	.byte	0x00, 0xf0, 0x11, 0x00


	//----- nvinfo : EIATTR_KPARAM_INFO
	.align		4
.L_12:
        /*0018*/ 	.byte	0x04, 0x17
        /*001a*/ 	.short	(.L_14 - .L_13)
.L_13:
        /*001c*/ 	.word	0x00000000
        /*0020*/ 	.short	0x0005
        /*0022*/ 	.short	0x0028
        /*0024*/ 	.byte	0x00, 0xf4, 0x21, 0x00


	//----- nvinfo : EIATTR_KPARAM_INFO
	.align		4
.L_14:
        /*0028*/ 	.byte	0x04, 0x17
        /*002a*/ 	.short	(.L_16 - .L_15)
.L_15:
        /*002c*/ 	.word	0x00000000
        /*0030*/ 	.short	0x0004
        /*0032*/ 	.short	0x0020
        /*0034*/ 	.byte	0x00, 0xf4, 0x21, 0x00


	//----- nvinfo : EIATTR_KPARAM_INFO
	.align		4
.L_16:
        /*0038*/ 	.byte	0x04, 0x17
        /*003a*/ 	.short	(.L_18 - .L_17)
.L_17:
        /*003c*/ 	.word	0x00000000
        /*0040*/ 	.short	0x0003
        /*0042*/ 	.short	0x0018
        /*0044*/ 	.byte	0x00, 0xf4, 0x21, 0x00


	//----- nvinfo : EIATTR_KPARAM_INFO
	.align		4
.L_18:
        /*0048*/ 	.byte	0x04, 0x17
        /*004a*/ 	.short	(.L_20 - .L_19)
.L_19:
        /*004c*/ 	.word	0x00000000
        /*0050*/ 	.short	0x0002
        /*0052*/ 	.short	0x0010
        /*0054*/ 	.byte	0x00, 0xf4, 0x21, 0x00


	//----- nvinfo : EIATTR_KPARAM_INFO
	.align		4
.L_20:
        /*0058*/ 	.byte	0x04, 0x17
        /*005a*/ 	.short	(.L_22 - .L_21)
.L_21:
        /*005c*/ 	.word	0x00000000
        /*0060*/ 	.short	0x0001
        /*0062*/ 	.short	0x0008
        /*0064*/ 	.byte	0x00, 0xf4, 0x21, 0x00


	//----- nvinfo : EIATTR_KPARAM_INFO
	.align		4
.L_22:
        /*0068*/ 	.byte	0x04, 0x17
        /*006a*/ 	.short	(.L_24 - .L_23)
.L_23:
        /*006c*/ 	.word	0x00000000
        /*0070*/ 	.short	0x0000
        /*0072*/ 	.short	0x0000
        /*0074*/ 	.byte	0x00, 0xf4, 0x21, 0x00


	//----- nvinfo : EIATTR_SPARSE_MMA_MASK
	.align		4
.L_24:
        /*0078*/ 	.byte	0x03, 0x50
        /*007a*/ 	.short	0x0000


	//----- nvinfo : EIATTR_MAXREG_COUNT
	.align		4
        /*007c*/ 	.byte	0x03, 0x1b
        /*007e*/ 	.short	0x00ff


	//----- nvinfo : EIATTR_EXIT_INSTR_OFFSETS
	.align		4
        /*0080*/ 	.byte	0x04, 0x1c
        /*0082*/ 	.short	(.L_26 - .L_25)


	//   ....[0]....
.L_25:
        /*0084*/ 	.word	0x00000610


	//----- nvinfo : EIATTR_REQNTID
	.align		4
.L_26:
        /*0088*/ 	.byte	0x04, 0x10
        /*008a*/ 	.short	(.L_28 - .L_27)
.L_27:
        /*008c*/ 	.word	0x00000080
        /*0090*/ 	.word	0x00000001
        /*0094*/ 	.word	0x00000001


	//----- nvinfo : EIATTR_CBANK_PARAM_SIZE
	.align		4
.L_28:
        /*0098*/ 	.byte	0x03, 0x19
        /*009a*/ 	.short	0x0034


	//----- nvinfo : EIATTR_PARAM_CBANK
	.align		4
        /*009c*/ 	.byte	0x04, 0x0a
        /*009e*/ 	.short	(.L_30 - .L_29)
	.align		4
.L_29:
        /*00a0*/ 	.word	index@(.nv.constant0.triton_poi_fused_native_group_norm_relu_22)
        /*00a4*/ 	.short	0x0210
        /*00a6*/ 	.short	0x0034


	//----- nvinfo : EIATTR_SW_WAR
	.align		4
.L_30:
        /*00a8*/ 	.byte	0x04, 0x36
        /*00aa*/ 	.short	(.L_32 - .L_31)
.L_31:
        /*00ac*/ 	.word	0x00000008
.L_32:


//--------------------- .nv.callgraph             --------------------------
	.section	.nv.callgraph,"",@"SHT_CUDA_CALLGRAPH"
	.align	4
	.sectionentsize	8
	.align		4
        /*0000*/ 	.word	0x00000000
	.align		4
        /*0004*/ 	.word	0xffffffff
	.align		4
        /*0008*/ 	.word	0x00000000
	.align		4
        /*000c*/ 	.word	0xfffffffe
	.align		4
        /*0010*/ 	.word	0x00000000
	.align		4
        /*0014*/ 	.word	0xfffffffd
	.align		4
        /*0018*/ 	.word	0x00000000
	.align		4
        /*001c*/ 	.word	0xfffffffc


//--------------------- .nv.constant4             --------------------------
	.section	.nv.constant4,"a",@progbits
	.align	8
	.align		8
.nv.constant4:
        /*0000*/ 	.dword	_$_str


//--------------------- .text.triton_poi_fused_native_group_norm_relu_22 --------------------------
	.section	.text.triton_poi_fused_native_group_norm_relu_22,"ax",@progbits
	.align	128
        .global         triton_poi_fused_native_group_norm_relu_22
        .type           triton_poi_fused_native_group_norm_relu_22,@function
        .size           triton_poi_fused_native_group_norm_relu_22,(.L_x_1 - triton_poi_fused_native_group_norm_relu_22)
        .other          triton_poi_fused_native_group_norm_relu_22,@"STO_CUDA_ENTRY STV_DEFAULT"
triton_poi_fused_native_group_norm_relu_22:
.text.triton_poi_fused_native_group_norm_relu_22:
[----:B------:R-:W-:Y:S01]  /*0000*/  LDC R1, c[0x0][0x28] ;  /* 0x00000a00ff017b82 */ /* 0x000fe20000000800 */
[----:B------:R-:W1:Y:S07]  /*0010*/  S2R R0, SR_TID.X ;  /* 0x0000000000007919 */ /* 0x000e6e0000002100 */
[----:B------:R-:W2:Y:S01]  /*0020*/  LDC.64 R4, c[0x0][0x220] ;  /* 0x00008800ff047b82 */ /* 0x000ea20000000a00 */
[----:B------:R-:W-:Y:S01]  /*0030*/  ULDC.64 UR4, c[0x0][0x208] ;  /* 0x0000820000047ab9 */ /* 0x000fe20000000a00 */
[----:B------:R-:W3:Y:S06]  /*0040*/  S2R R19, SR_CTAID.X ;  /* 0x0000000000137919 */ /* 0x000eec0000002500 */
[----:B------:R-:W4:Y:S08]  /*0050*/  LDC.64 R8, c[0x0][0x218] ;  /* 0x00008600ff087b82 */ /* 0x000f300000000a00 */
[----:B------:R-:W5:Y:S08]  /*0060*/  LDC.64 R14, c[0x0][0x210] ;  /* 0x00008400ff0e7b82 */ /* 0x000f700000000a00 */
[----:B------:R-:W5:Y:S01]  /*0070*/  LDC.64 R2, c[0x0][0x228] ;  /* 0x00008a00ff027b82 */ /* 0x000f620000000a00 */
[----:B-1----:R-:W-:-:S07]  /*0080*/  SHF.L.U32 R0, R0, 0x2, RZ ;  /* 0x0000000200007819 */ /* 0x002fce00000006ff */
[----:B------:R-:W1:Y:S01]  /*0090*/  LDC.64 R12, c[0x0][0x230] ;  /* 0x00008c00ff0c7b82 */ /* 0x000e620000000a00 */
[----:B---3--:R-:W-:Y:S02]  /*00a0*/  SHF.R.S32.HI R6, RZ, 0x15, R19 ;  /* 0x00000015ff067819 */ /* 0x008fe40000011413 */
[----:B------:R-:W-:Y:S02]  /*00b0*/  LOP3.LUT R0, R0, 0x1fc, RZ, 0xc0, !PT ;  /* 0x000001fc00007812 */ /* 0x000fe400078ec0ff */
[----:B------:R-:W-:Y:S02]  /*00c0*/  SGXT R6, R6, 0x1 ;  /* 0x000000010606781a */ /* 0x000fe40000000200 */
[----:B------:R-:W-:-:S04]  /*00d0*/  LEA R19, R19, R0, 0xa ;  /* 0x0000000013137211 */ /* 0x000fc800078e50ff */
[CC--:B------:R-:W-:Y:S02]  /*00e0*/  LEA.HI R0, R6.reuse, R19.reuse, RZ, 0xe ;  /* 0x0000001306007211 */ /* 0x0c0fe400078f70ff */
[C---:B------:R-:W-:Y:S02]  /*00f0*/  LEA.HI R7, R6.reuse, R19, RZ, 0x9 ;  /* 0x0000001306077211 */ /* 0x040fe400078f48ff */
[----:B------:R-:W-:Y:S02]  /*0100*/  SHF.R.S32.HI R29, RZ, 0xe, R0 ;  /* 0x0000000eff1d7819 */ /* 0x000fe40000011400 */
[----:B------:R-:W-:Y:S02]  /*0110*/  IADD3 R0, R19, 0x200, RZ ;  /* 0x0000020013007810 */ /* 0x000fe40007ffe0ff */
[----:B------:R-:W-:Y:S01]  /*0120*/  SHF.R.S32.HI R7, RZ, 0x9, R7 ;  /* 0x00000009ff077819 */ /* 0x000fe20000011407 */
[----:B--2---:R-:W-:Y:S01]  /*0130*/  IMAD.WIDE R20, R29, 0x4, R4 ;  /* 0x000000041d147825 */ /* 0x004fe200078e0204 */
[----:B------:R-:W-:-:S04]  /*0140*/  LEA.HI R11, R6, R0, RZ, 0xe ;  /* 0x00000000060b7211 */ /* 0x000fc800078f70ff */
[----:B------:R-:W-:Y:S01]  /*0150*/  SHF.R.S32.HI R11, RZ, 0xe, R11 ;  /* 0x0000000eff0b7819 */ /* 0x000fe2000001140b */
[----:B------:R2:W3:Y:S01]  /*0160*/  LDG.E.EL R20, desc[UR4][R20.64] ;  /* 0x0000000414147981 */ /* 0x0004e2000c2e1900 */
[----:B------:R-:W-:Y:S01]  /*0170*/  LEA.HI R10, R7, R7, RZ, 0x8 ;  /* 0x00000007070a7211 */ /* 0x000fe200078f40ff */
[----:B----4-:R-:W-:-:S03]  /*0180*/  IMAD.WIDE R28, R29, 0x4, R8 ;  /* 0x000000041d1c7825 */ /* 0x010fc600078e0208 */
[----:B------:R-:W-:Y:S01]  /*0190*/  LOP3.LUT R16, R10, 0xffffff00, RZ, 0xc0, !PT ;  /* 0xffffff000a107812 */ /* 0x000fe200078ec0ff */
[----:B------:R-:W-:Y:S01]  /*01a0*/  IMAD.WIDE R26, R11, 0x4, R4 ;  /* 0x000000040b1a7825 */ /* 0x000fe200078e0204 */
[----:B------:R-:W-:Y:S01]  /*01b0*/  LEA.HI R10, R6, R0, RZ, 0x9 ;  /* 0x00000000060a7211 */ /* 0x000fe200078f48ff */
[----:B------:R-:W4:Y:S01]  /*01c0*/  LDG.E.EL R18, desc[UR4][R28.64] ;  /* 0x000000041c127981 */ /* 0x000f22000c2e1900 */
[----:B------:R-:W-:Y:S01]  /*01d0*/  IADD3 R17, R7, -R16, RZ ;  /* 0x8000001007117210 */ /* 0x000fe20007ffe0ff */
[----:B-----5:R-:W-:Y:S02]  /*01e0*/  IMAD.WIDE R14, R19, 0x4, R14 ;  /* 0x00000004130e7825 */ /* 0x020fe400078e020e */
[----:B------:R5:W4:Y:S01]  /*01f0*/  LDG.E.EL R0, desc[UR4][R26.64] ;  /* 0x000000041a007981 */ /* 0x000b22000c2e1900 */
[----:B------:R-:W-:Y:S01]  /*0200*/  SHF.R.S32.HI R10, RZ, 0x9, R10 ;  /* 0x00000009ff0a7819 */ /* 0x000fe2000001140a */
[----:B------:R-:W-:Y:S02]  /*0210*/  IMAD.WIDE R24, R11, 0x4, R8 ;  /* 0x000000040b187825 */ /* 0x000fe400078e0208 */
[----:B------:R-:W4:Y:S01]  /*0220*/  LDG.E.128 R4, desc[UR4][R14.64] ;  /* 0x000000040e047981 */ /* 0x000f22000c1e1d00 */
[----:B--2---:R-:W-:Y:S01]  /*0230*/  LEA.HI R21, R10, R10, RZ, 0x8 ;  /* 0x0000000a0a157211 */ /* 0x004fe200078f40ff */
[----:B0-----:R-:W-:-:S02]  /*0240*/  IMAD.WIDE R22, R17, 0x4, R2 ;  /* 0x0000000411167825 */ /* 0x001fc400078e0202 */
[----:B------:R-:W2:Y:S01]  /*0250*/  LDG.E.EL R24, desc[UR4][R24.64] ;  /* 0x0000000418187981 */ /* 0x000ea2000c2e1900 */
[----:B------:R-:W-:Y:S01]  /*0260*/  LOP3.LUT R21, R21, 0xffffff00, RZ, 0xc0, !PT ;  /* 0xffffff0015157812 */ /* 0x000fe200078ec0ff */
[----:B-1----:R-:W-:Y:S02]  /*0270*/  IMAD.WIDE R16, R17, 0x4, R12 ;  /* 0x0000000411107825 */ /* 0x002fe400078e020c */
[----:B------:R-:W2:Y:S01]  /*0280*/  LDG.E.EL R22, desc[UR4][R22.64] ;  /* 0x0000000416167981 */ /* 0x000ea2000c2e1900 */
[----:B------:R-:W-:-:S03]  /*0290*/  IADD3 R21, R10, -R21, RZ ;  /* 0x800000150a157210 */ /* 0x000fc60007ffe0ff */
[----:B------:R0:W2:Y:S02]  /*02a0*/  LDG.E.128 R8, desc[UR4][R14.64+0x800] ;  /* 0x000800040e087981 */ /* 0x0000a4000c1e1d00 */
[C---:B-----5:R-:W-:Y:S02]  /*02b0*/  IMAD.WIDE R26, R21.reuse, 0x4, R2 ;  /* 0x00000004151a7825 */ /* 0x060fe400078e0202 */
[----:B------:R-:W5:Y:S02]  /*02c0*/  LDG.E.EL R17, desc[UR4][R16.64] ;  /* 0x0000000410117981 */ /* 0x000f64000c2e1900 */
[----:B------:R-:W-:Y:S02]  /*02d0*/  IMAD.WIDE R12, R21, 0x4, R12 ;  /* 0x00000004150c7825 */ /* 0x000fe400078e020c */
[----:B------:R-:W5:Y:S04]  /*02e0*/  LDG.E.EL R26, desc[UR4][R26.64] ;  /* 0x000000041a1a7981 */ /* 0x000f68000c2e1900 */
[----:B------:R1:W5:Y:S01]  /*02f0*/  LDG.E.EL R13, desc[UR4][R12.64] ;  /* 0x000000040c0d7981 */ /* 0x000362000c2e1900 */
[----:B------:R-:W-:-:S10]  /*0300*/  HFMA2.MMA R3, -RZ, RZ, 0.5625, 0 ;  /* 0x38800000ff037435 */ /* 0x000fd400000001ff */
[----:B---3--:R-:W-:-:S06]  /*0310*/  FFMA R20, R20, R3, 9.9999997473787516356e-06 ;  /* 0x3727c5ac14147423 */ /* 0x008fcc0000000003 */
[----:B------:R-:W3:Y:S01]  /*0320*/  MUFU.RSQ R20, R20 ;  /* 0x0000001400147308 */ /* 0x000ee20000001400 */
[----:B----4-:R-:W-:Y:S02]  /*0330*/  FFMA R0, R0, R3, 9.9999997473787516356e-06 ;  /* 0x3727c5ac00007423 */ /* 0x010fe40000000003 */
[----:B------:R-:W4:Y:S05]  /*0340*/  LDC.64 R2, c[0x0][0x238] ;  /* 0x00008e00ff027b82 */ /* 0x000f2a0000000a00 */
[----:B------:R-:W5:Y:S01]  /*0350*/  MUFU.RSQ R0, R0 ;  /* 0x0000000000007308 */ /* 0x000f620000001400 */
[--C-:B------:R-:W-:Y:S01]  /*0360*/  FADD R21, R4, -R18.reuse ;  /* 0x8000001204157221 */ /* 0x100fe20000000000 */
[--C-:B------:R-:W-:Y:S01]  /*0370*/  FADD R5, R5, -R18.reuse ;  /* 0x8000001205057221 */ /* 0x100fe20000000000 */
[--C-:B0-----:R-:W-:Y:S01]  /*0380*/  FADD R15, R6, -R18.reuse ;  /* 0x80000012060f7221 */ /* 0x101fe20000000000 */
[----:B------:R-:W-:Y:S01]  /*0390*/  FADD R7, R7, -R18 ;  /* 0x8000001207077221 */ /* 0x000fe20000000000 */
[C---:B---3--:R-:W-:Y:S01]  /*03a0*/  FMUL R4, R20.reuse, R21 ;  /* 0x0000001514047220 */ /* 0x048fe20000400000 */
[C---:B-1----:R-:W-:Y:S01]  /*03b0*/  FMUL R12, R20.reuse, R5 ;  /* 0x00000005140c7220 */ /* 0x042fe20000400000 */
[C---:B------:R-:W-:Y:S01]  /*03c0*/  FMUL R6, R20.reuse, R15 ;  /* 0x0000000f14067220 */ /* 0x040fe20000400000 */
[----:B------:R-:W-:Y:S01]  /*03d0*/  FMUL R20, R20, R7 ;  /* 0x0000000714147220 */ /* 0x000fe20000400000 */
[--C-:B--2---:R-:W-:Y:S01]  /*03e0*/  FADD R7, R8, -R24.reuse ;  /* 0x8000001808077221 */ /* 0x104fe20000000000 */
[--C-:B------:R-:W-:Y:S01]  /*03f0*/  FADD R9, R9, -R24.reuse ;  /* 0x8000001809097221 */ /* 0x100fe20000000000 */
[--C-:B------:R-:W-:Y:S01]  /*0400*/  FADD R15, R10, -R24.reuse ;  /* 0x800000180a0f7221 */ /* 0x100fe20000000000 */
[----:B------:R-:W-:Y:S01]  /*0410*/  FADD R11, R11, -R24 ;  /* 0x800000180b0b7221 */ /* 0x000fe20000000000 */
[--C-:B-----5:R-:W-:Y:S01]  /*0420*/  FFMA R20, R22, R20, R17.reuse ;  /* 0x0000001416147223 */ /* 0x120fe20000000011 */
[C---:B------:R-:W-:Y:S01]  /*0430*/  FMUL R7, R0.reuse, R7 ;  /* 0x0000000700077220 */ /* 0x040fe20000400000 */
[C---:B------:R-:W-:Y:S01]  /*0440*/  FMUL R10, R0.reuse, R9 ;  /* 0x00000009000a7220 */ /* 0x040fe20000400000 */
[C---:B------:R-:W-:Y:S01]  /*0450*/  FMUL R8, R0.reuse, R15 ;  /* 0x0000000f00087220 */ /* 0x040fe20000400000 */
[----:B------:R-:W-:Y:S01]  /*0460*/  FMUL R0, R0, R11 ;  /* 0x0000000b00007220 */ /* 0x000fe20000400000 */
[C-C-:B------:R-:W-:Y:S01]  /*0470*/  FFMA R4, R22.reuse, R4, R17.reuse ;  /* 0x0000000416047223 */ /* 0x140fe20000000011 */
[C-C-:B------:R-:W-:Y:S01]  /*0480*/  FFMA R5, R22.reuse, R12, R17.reuse ;  /* 0x0000000c16057223 */ /* 0x140fe20000000011 */
[----:B------:R-:W-:Y:S01]  /*0490*/  FFMA R6, R22, R6, R17 ;  /* 0x0000000616067223 */ /* 0x000fe20000000011 */
[C-C-:B------:R-:W-:Y:S01]  /*04a0*/  FFMA R9, R26.reuse, R7, R13.reuse ;  /* 0x000000071a097223 */ /* 0x140fe2000000000d */
[C-C-:B------:R-:W-:Y:S01]  /*04b0*/  FFMA R10, R26.reuse, R10, R13.reuse ;  /* 0x0000000a1a0a7223 */ /* 0x140fe2000000000d */
[C-C-:B------:R-:W-:Y:S01]  /*04c0*/  FFMA R8, R26.reuse, R8, R13.reuse ;  /* 0x000000081a087223 */ /* 0x140fe2000000000d */
[----:B------:R-:W-:Y:S01]  /*04d0*/  FFMA R0, R26, R0, R13 ;  /* 0x000000001a007223 */ /* 0x000fe2000000000d */
[----:B------:R-:W-:-:S02]  /*04e0*/  FSETP.GEU.AND P6, PT, R20, RZ, PT ;  /* 0x000000ff1400720b */ /* 0x000fc40003fce000 */
[----:B------:R-:W-:Y:S02]  /*04f0*/  FSETP.GEU.AND P0, PT, R6, RZ, PT ;  /* 0x000000ff0600720b */ /* 0x000fe40003f0e000 */
[----:B------:R-:W-:Y:S02]  /*0500*/  SEL R7, R20, RZ, P6 ;  /* 0x000000ff14077207 */ /* 0x000fe40003000000 */
[----:B------:R-:W-:Y:S02]  /*0510*/  FSETP.GEU.AND P1, PT, R5, RZ, PT ;  /* 0x000000ff0500720b */ /* 0x000fe40003f2e000 */
[----:B------:R-:W-:Y:S02]  /*0520*/  FSETP.GEU.AND P2, PT, R4, RZ, PT ;  /* 0x000000ff0400720b */ /* 0x000fe40003f4e000 */
[----:B------:R-:W-:Y:S02]  /*0530*/  FSETP.GEU.AND P3, PT, R0, RZ, PT ;  /* 0x000000ff0000720b */ /* 0x000fe40003f6e000 */
[----:B------:R-:W-:-:S02]  /*0540*/  FSETP.GEU.AND P4, PT, R8, RZ, PT ;  /* 0x000000ff0800720b */ /* 0x000fc40003f8e000 */
[----:B------:R-:W-:Y:S02]  /*0550*/  FSETP.GEU.AND P5, PT, R10, RZ, PT ;  /* 0x000000ff0a00720b */ /* 0x000fe40003fae000 */
[----:B------:R-:W-:Y:S01]  /*0560*/  FSETP.GEU.AND P6, PT, R9, RZ, PT ;  /* 0x000000ff0900720b */ /* 0x000fe20003fce000 */
[----:B----4-:R-:W-:Y:S01]  /*0570*/  IMAD.WIDE R2, R19, 0x4, R2 ;  /* 0x0000000413027825 */ /* 0x010fe200078e0202 */
[----:B------:R-:W-:Y:S02]  /*0580*/  SEL R6, R6, RZ, P0 ;  /* 0x000000ff06067207 */ /* 0x000fe40000000000 */
[----:B------:R-:W-:Y:S02]  /*0590*/  SEL R5, R5, RZ, P1 ;  /* 0x000000ff05057207 */ /* 0x000fe40000800000 */
[----:B------:R-:W-:Y:S02]  /*05a0*/  SEL R4, R4, RZ, P2 ;  /* 0x000000ff04047207 */ /* 0x000fe40001000000 */
[----:B------:R-:W-:-:S02]  /*05b0*/  SEL R15, R0, RZ, P3 ;  /* 0x000000ff000f7207 */ /* 0x000fc40001800000 */
[----:B------:R-:W-:Y:S02]  /*05c0*/  SEL R14, R8, RZ, P4 ;  /* 0x000000ff080e7207 */ /* 0x000fe40002000000 */
[----:B------:R-:W-:Y:S02]  /*05d0*/  SEL R13, R10, RZ, P5 ;  /* 0x000000ff0a0d7207 */ /* 0x000fe40002800000 */
[----:B------:R-:W-:Y:S01]  /*05e0*/  SEL R12, R9, RZ, P6 ;  /* 0x000000ff090c7207 */ /* 0x000fe20003000000 */
[----:B------:R-:W-:Y:S04]  /*05f0*/  STG.E.128 desc[UR4][R2.64], R4 ;  /* 0x0000000402007986 */ /* 0x000fe8000c101d04 */
[----:B------:R-:W-:Y:S01]  /*0600*/  STG.E.128 desc[UR4][R2.64+0x800], R12 ;  /* 0x0008000c02007986 */ /* 0x000fe2000c101d04 */
[----:B------:R-:W-:Y:S05]  /*0610*/  EXIT ;  /* 0x000000000000794d */ /* 0x000fea0003800000 */
.L_x_0:
[----:B------:R-:W-:-:S00]  /*0620*/  BRA `(.L_x_0) ;  /* 0xfffffffc00fc7947 */ /* 0x000fc0000383ffff */
[----:B------:R-:W-:-:S00]  /*0630*/  NOP ;  /* 0x0000000000007918 */ /* 0x000fc00000000000 */
        /* <DEDUP_REMOVED lines=12> */
.L_x_1:


//--------------------- .nv.global.init           --------------------------
	.section	.nv.global.init,"aw",@progbits
.nv.global.init:
	.type		_$_str,@object
	.size		_$_str,(.L_0 - _$_str)
_$_str:
        /*0000*/ 	.byte	0x5f, 0x5f, 0x43, 0x55, 0x44, 0x41, 0x5f, 0x46, 0x54, 0x5a, 0x00
.L_0:


//--------------------- .nv.constant0.triton_poi_fused_native_group_norm_relu_22 --------------------------
	.section	.nv.constant0.triton_poi_fused_native_group_norm_relu_22,"a",@progbits
	.sectionflags	@""
	.align	4
.nv.constant0.triton_poi_fused_native_group_norm_relu_22:
	.zero		580
